//
// Generated by NVIDIA NVVM Compiler
//
// Compiler Build ID: CL-36424714
// Cuda compilation tools, release 13.0, V13.0.88
// Based on NVVM 20.0.0
//

.version 9.0
.target sm_100
.address_size 64

	// .globl	_Z3mapPcP5char2i

.visible .entry _Z3mapPcP5char2i(
	.param .u64 .ptr .align 1 _Z3mapPcP5char2i_param_0,
	.param .u64 .ptr .align 1 _Z3mapPcP5char2i_param_1,
	.param .u32 _Z3mapPcP5char2i_param_2
)
{
	.reg .b16 	%rs<3>;
	.reg .b32 	%r<15>;
	.reg .b64 	%rd<9>;

	ld.param.u64 	%rd1, [_Z3mapPcP5char2i_param_0];
	ld.param.u64 	%rd2, [_Z3mapPcP5char2i_param_1];
	ld.param.u32 	%r1, [_Z3mapPcP5char2i_param_2];
	cvta.to.global.u64 	%rd3, %rd2;
	cvta.to.global.u64 	%rd4, %rd1;
	mov.u32 	%r2, %ntid.y;
	mov.u32 	%r3, %ctaid.x;
	mov.u32 	%r4, %ctaid.y;
	mad.lo.s32 	%r5, %r3, 25, %r4;
	mad.lo.s32 	%r6, %r1, 5, %r5;
	mul.lo.s32 	%r7, %r2, %r6;
	shl.b32 	%r8, %r7, 1;
	mov.u32 	%r9, %tid.y;
	shl.b32 	%r10, %r9, 1;
	add.s32 	%r11, %r8, %r10;
	mov.u32 	%r12, %nctaid.y;
	mad.lo.s32 	%r13, %r3, %r12, %r4;
	mad.lo.s32 	%r14, %r13, %r2, %r9;
	cvt.s64.s32 	%rd5, %r11;
	add.s64 	%rd6, %rd4, %rd5;
	ld.global.u8 	%rs1, [%rd6];
	mul.wide.s32 	%rd7, %r14, 2;
	add.s64 	%rd8, %rd3, %rd7;
	st.global.u8 	[%rd8], %rs1;
	ld.global.u8 	%rs2, [%rd6+1];
	st.global.u8 	[%rd8+1], %rs2;
	ret;

}


// ===== COMPILED SASS (sm_100) =====

	.target	sm_100

	.elftype	@"ET_EXEC"


//--------------------- .note.nv.tkinfo           --------------------------
	.section	.note.nv.tkinfo,"",@"SHT_NOTE"
	.sectionflags	@"SHF_NOTE_NV_TKINFO"
	.tkinfo
        /*0018*/ 	.word	0x00000002
        /*0030*/ 	.string	""
        /*0030*/ 	.string	"ptxas"
        /*0030*/ 	.string	"Cuda compilation tools, release 13.0, V13.0.88"
        /*0030*/ 	.string	"Build cuda_13.0.r13.0/compiler.36424714_0"
        /*0030*/ 	.string	"-arch sm_100 -m 64 "



//--------------------- .note.nv.cuinfo           --------------------------
	.section	.note.nv.cuinfo,"",@"SHT_NOTE"
	.sectionflags	@"SHF_NOTE_NV_CUINFO"
        /*0018*/ 	.short	0x0002
        /*001a*/ 	.short	0x0064
        /*001c*/ 	.short	0x0082
	.zero		2


//--------------------- .nv.info                  --------------------------
	.section	.nv.info,"",@"SHT_CUDA_INFO"
	.align	4


	//----- nvinfo : EIATTR_REGCOUNT
	.align		4
        /*0000*/ 	.byte	0x04, 0x2f
        /*0002*/ 	.short	(.L_1 - .L_0)
	.align		4
.L_0:
        /*0004*/ 	.word	index@(_Z3mapPcP5char2i)
        /*0008*/ 	.word	0x0000000e


	//----- nvinfo : EIATTR_FRAME_SIZE
	.align		4
.L_1:
        /*000c*/ 	.byte	0x04, 0x11
        /*000e*/ 	.short	(.L_3 - .L_2)
	.align		4
.L_2:
        /*0010*/ 	.word	index@(_Z3mapPcP5char2i)
        /*0014*/ 	.word	0x00000000


	//----- nvinfo : EIATTR_MIN_STACK_SIZE
	.align		4
.L_3:
        /*0018*/ 	.byte	0x04, 0x12
        /*001a*/ 	.short	(.L_5 - .L_4)
	.align		4
.L_4:
        /*001c*/ 	.word	index@(_Z3mapPcP5char2i)
        /*0020*/ 	.word	0x00000000
.L_5:


//--------------------- .nv.compat                --------------------------
	.section	.nv.compat,"",@"SHT_CUDA_COMPAT_INFO"
	.align	4
        /*0000*/ 	.byte	0x02, 0x09, 0x00, 0x00, 0x02, 0x02, 0x01, 0x00, 0x02, 0x05, 0x05, 0x00, 0x03, 0x07, 0x01, 0x01
        /*0010*/ 	.byte	0x02, 0x03, 0x00, 0x00, 0x02, 0x06, 0x01, 0x00, 0x04, 0x0b, 0x08, 0x00, 0x09, 0x00, 0x00, 0x00
        /*0020*/ 	.byte	0x00, 0x00, 0x00, 0x00


//--------------------- .nv.info._Z3mapPcP5char2i --------------------------
	.section	.nv.info._Z3mapPcP5char2i,"",@"SHT_CUDA_INFO"
	.sectionflags	@""
	.align	4


	//----- nvinfo : EIATTR_CUDA_API_VERSION
	.align		4
        /*0000*/ 	.byte	0x04, 0x37
        /*0002*/ 	.short	(.L_7 - .L_6)
.L_6:
        /*0004*/ 	.word	0x00000082


	//----- nvinfo : EIATTR_KPARAM_INFO
	.align		4
.L_7:
        /*0008*/ 	.byte	0x04, 0x17
        /*000a*/ 	.short	(.L_9 - .L_8)
.L_8:
        /*000c*/ 	.word	0x00000000
        /*0010*/ 	.short	0x0002
        /*0012*/ 	.short	0x0010
        /*0014*/ 	.byte	0x00, 0xf0, 0x11, 0x00


	//----- nvinfo : EIATTR_KPARAM_INFO
	.align		4
.L_9:
        /*0018*/ 	.byte	0x04, 0x17
        /*001a*/ 	.short	(.L_11 - .L_10)
.L_10:
        /*001c*/ 	.word	0x00000000
        /*0020*/ 	.short	0x0001
        /*0022*/ 	.short	0x0008
        /*0024*/ 	.byte	0x00, 0xf5, 0x21, 0x00


	//----- nvinfo : EIATTR_KPARAM_INFO
	.align		4
.L_11:
        /*0028*/ 	.byte	0x04, 0x17
        /*002a*/ 	.short	(.L_13 - .L_12)
.L_12:
        /*002c*/ 	.word	0x00000000
        /*0030*/ 	.short	0x0000
        /*0032*/ 	.short	0x0000
        /*0034*/ 	.byte	0x00, 0xf5, 0x21, 0x00


	//----- nvinfo : EIATTR_SPARSE_MMA_MASK
	.align		4
.L_13:
        /*0038*/ 	.byte	0x03, 0x50
        /*003a*/ 	.short	0x0000


	//----- nvinfo : EIATTR_MAXREG_COUNT
	.align		4
        /*003c*/ 	.byte	0x03, 0x1b
        /*003e*/ 	.short	0x00ff


	//----- nvinfo : EIATTR_MERCURY_ISA_VERSION
	.align		4
        /*0040*/ 	.byte	0x03, 0x5f
        /*0042*/ 	.short	0x0101


	//----- nvinfo : EIATTR_VRC_CTA_INIT_COUNT
	.align		4
        /*0044*/ 	.byte	0x02, 0x4a
	.zero		1
	.zero		1


	//----- nvinfo : EIATTR_EXIT_INSTR_OFFSETS
	.align		4
        /*0048*/ 	.byte	0x04, 0x1c
        /*004a*/ 	.short	(.L_15 - .L_14)


	//   ....[0]....
.L_14:
        /*004c*/ 	.word	0x00000170


	//----- nvinfo : EIATTR_CBANK_PARAM_SIZE
	.align		4
.L_15:
        /*0050*/ 	.byte	0x03, 0x19
        /*0052*/ 	.short	0x0014


	//----- nvinfo : EIATTR_PARAM_CBANK
	.align		4
        /*0054*/ 	.byte	0x04, 0x0a
        /*0056*/ 	.short	(.L_17 - .L_16)
	.align		4
.L_16:
        /*0058*/ 	.word	index@(.nv.constant0._Z3mapPcP5char2i)
        /*005c*/ 	.short	0x0380
        /*005e*/ 	.short	0x0014


	//----- nvinfo : EIATTR_SW_WAR
	.align		4
.L_17:
        /*0060*/ 	.byte	0x04, 0x36
        /*0062*/ 	.short	(.L_19 - .L_18)
.L_18:
        /*0064*/ 	.word	0x00000008
.L_19:


//--------------------- .nv.callgraph             --------------------------
	.section	.nv.callgraph,"",@"SHT_CUDA_CALLGRAPH"
	.align	4
	.sectionentsize	8
	.align		4
        /*0000*/ 	.word	0x00000000
	.align		4
        /*0004*/ 	.word	0xffffffff
	.align		4
        /*0008*/ 	.word	0x00000000
	.align		4
        /*000c*/ 	.word	0xfffffffe
	.align		4
        /*0010*/ 	.word	0x00000000
	.align		4
        /*0014*/ 	.word	0xfffffffd
	.align		4
        /*0018*/ 	.word	0x00000000
	.align		4
        /*001c*/ 	.word	0xfffffffc


//--------------------- .text._Z3mapPcP5char2i    --------------------------
	.section	.text._Z3mapPcP5char2i,"ax",@progbits
	.align	128
        .global         _Z3mapPcP5char2i
        .type           _Z3mapPcP5char2i,@function
        .size           _Z3mapPcP5char2i,(.L_x_1 - _Z3mapPcP5char2i)
        .other          _Z3mapPcP5char2i,@"STO_CUDA_ENTRY STV_DEFAULT"
_Z3mapPcP5char2i:
.text._Z3mapPcP5char2i:
[----:B------:R-:W-:Y:S01]  /*0000*/  LDC R1, c[0x0][0x37c] ;  /* 0x0000df00ff017b82 */ /* 0x000fe20000000800 */
[----:B------:R-:W0:Y:S07]  /*0010*/  S2R R6, SR_CTAID.X ;  /* 0x0000000000067919 */ /* 0x000e2e0000002500 */
[----:B------:R-:W1:Y:S01]  /*0020*/  LDC R3, c[0x0][0x390] ;  /* 0x0000e400ff037b82 */ /* 0x000e620000000800 */
[----:B------:R-:W2:Y:S01]  /*0030*/  LDCU UR6, c[0x0][0x364] ;  /* 0x00006c80ff0677ac */ /* 0x000ea20008000800 */
[----:B------:R-:W0:Y:S01]  /*0040*/  S2R R7, SR_CTAID.Y ;  /* 0x0000000000077919 */ /* 0x000e220000002600 */
[----:B------:R-:W3:Y:S01]  /*0050*/  LDCU.64 UR8, c[0x0][0x380] ;  /* 0x00007000ff0877ac */ /* 0x000ee20008000a00 */
[----:B------:R-:W2:Y:S04]  /*0060*/  S2R R11, SR_TID.Y ;  /* 0x00000000000b7919 */ /* 0x000ea80000002200 */
[----:B------:R-:W4:Y:S01]  /*0070*/  LDC.64 R4, c[0x0][0x388] ;  /* 0x0000e200ff047b82 */ /* 0x000f220000000a00 */
[----:B------:R-:W5:Y:S01]  /*0080*/  LDCU.64 UR4, c[0x0][0x358] ;  /* 0x00006b00ff0477ac */ /* 0x000f620008000a00 */
[----:B0-----:R-:W-:-:S04]  /*0090*/  IMAD R0, R6, 0x19, R7 ;  /* 0x0000001906007824 */ /* 0x001fc800078e0207 */
[----:B-1----:R-:W-:-:S04]  /*00a0*/  IMAD R0, R3, 0x5, R0 ;  /* 0x0000000503007824 */ /* 0x002fc800078e0200 */
[----:B--2---:R-:W-:-:S05]  /*00b0*/  IMAD R0, R0, UR6, R11 ;  /* 0x0000000600007c24 */ /* 0x004fca000f8e020b */
[----:B------:R-:W-:-:S04]  /*00c0*/  SHF.L.U32 R0, R0, 0x1, RZ ;  /* 0x0000000100007819 */ /* 0x000fc800000006ff */
[----:B---3--:R-:W-:-:S04]  /*00d0*/  IADD3 R2, P0, PT, R0, UR8, RZ ;  /* 0x0000000800027c10 */ /* 0x008fc8000ff1e0ff */
[----:B------:R-:W-:-:S05]  /*00e0*/  LEA.HI.X.SX32 R3, R0, UR9, 0x1, P0 ;  /* 0x0000000900037c11 */ /* 0x000fca00080f0eff */
[----:B-----5:R-:W2:Y:S01]  /*00f0*/  LDG.E.U8 R9, desc[UR4][R2.64] ;  /* 0x0000000402097981 */ /* 0x020ea2000c1e1100 */
[----:B------:R-:W0:Y:S02]  /*0100*/  LDC R0, c[0x0][0x374] ;  /* 0x0000dd00ff007b82 */ /* 0x000e240000000800 */
[----:B0-----:R-:W-:-:S04]  /*0110*/  IMAD R0, R6, R0, R7 ;  /* 0x0000000006007224 */ /* 0x001fc800078e0207 */
[----:B------:R-:W-:-:S04]  /*0120*/  IMAD R7, R0, UR6, R11 ;  /* 0x0000000600077c24 */ /* 0x000fc8000f8e020b */
[----:B----4-:R-:W-:-:S05]  /*0130*/  IMAD.WIDE R4, R7, 0x2, R4 ;  /* 0x0000000207047825 */ /* 0x010fca00078e0204 */
[----:B--2---:R-:W-:Y:S04]  /*0140*/  STG.E.U8 desc[UR4][R4.64], R9 ;  /* 0x0000000904007986 */ /* 0x004fe8000c101104 */
[----:B------:R-:W2:Y:S04]  /*0150*/  LDG.E.U8 R7, desc[UR4][R2.64+0x1] ;  /* 0x0000010402077981 */ /* 0x000ea8000c1e1100 */
[----:B--2---:R-:W-:Y:S01]  /*0160*/  STG.E.U8 desc[UR4][R4.64+0x1], R7 ;  /* 0x0000010704007986 */ /* 0x004fe2000c101104 */
[----:B------:R-:W-:Y:S05]  /*0170*/  EXIT ;  /* 0x000000000000794d */ /* 0x000fea0003800000 */
.L_x_0:
[----:B------:R-:W-:-:S00]  /*0180*/  BRA `(.L_x_0) ;  /* 0xfffffffc00fc7947 */ /* 0x000fc0000383ffff */
[----:B------:R-:W-:-:S00]  /*0190*/  NOP ;  /* 0x0000000000007918 */ /* 0x000fc00000000000 */
        /* <DEDUP_REMOVED lines=14> */
.L_x_1:


//--------------------- .nv.shared.reserved.0     --------------------------
	.section	.nv.shared.reserved.0,"aw",@nobits
	.weak		__nv_reservedSMEM_offset_0_alias
	.size		__nv_reservedSMEM_offset_0_alias, 0, 64
	.other		__nv_reservedSMEM_offset_0_alias,@"STO_CUDA_RESERVED_SHARED STV_DEFAULT"
__nv_reservedSMEM_offset_0_alias:
	.zero		0
	.zero		64


//--------------------- .nv.constant0._Z3mapPcP5char2i --------------------------
	.section	.nv.constant0._Z3mapPcP5char2i,"a",@progbits
	.sectionflags	@""
	.align	4
.nv.constant0._Z3mapPcP5char2i:
	.zero		916


//--------------------- SYMBOLS --------------------------

	.type		.nv.reservedSmem.offset0,@object
	.size		.nv.reservedSmem.offset0,0x4
